//
// Generated by NVIDIA NVVM Compiler
//
// Compiler Build ID: CL-36424714
// Cuda compilation tools, release 13.0, V13.0.88
// Based on NVVM 20.0.0
//

.version 9.0
.target sm_100
.address_size 64

	// .globl	_Z6vecaddPiS_i

.visible .entry _Z6vecaddPiS_i(
	.param .u64 .ptr .align 1 _Z6vecaddPiS_i_param_0,
	.param .u64 .ptr .align 1 _Z6vecaddPiS_i_param_1,
	.param .u32 _Z6vecaddPiS_i_param_2
)
{
	.reg .pred 	%p<2>;
	.reg .b32 	%r<9>;
	.reg .b64 	%rd<8>;

	ld.param.u64 	%rd1, [_Z6vecaddPiS_i_param_0];
	ld.param.u64 	%rd2, [_Z6vecaddPiS_i_param_1];
	ld.param.u32 	%r2, [_Z6vecaddPiS_i_param_2];
	mov.u32 	%r3, %ctaid.x;
	mov.u32 	%r4, %ntid.x;
	mov.u32 	%r5, %tid.x;
	mad.lo.s32 	%r1, %r3, %r4, %r5;
	setp.ge.u32 	%p1, %r1, %r2;
	@%p1 bra 	$L__BB0_2;
	cvta.to.global.u64 	%rd3, %rd1;
	cvta.to.global.u64 	%rd4, %rd2;
	mul.wide.u32 	%rd5, %r1, 4;
	add.s64 	%rd6, %rd3, %rd5;
	ld.global.u32 	%r6, [%rd6];
	add.s64 	%rd7, %rd4, %rd5;
	ld.global.u32 	%r7, [%rd7];
	add.s32 	%r8, %r7, %r6;
	st.global.u32 	[%rd7], %r8;
$L__BB0_2:
	ret;

}


// ===== COMPILED SASS (sm_100) =====

	.target	sm_100

	.elftype	@"ET_EXEC"


//--------------------- .note.nv.tkinfo           --------------------------
	.section	.note.nv.tkinfo,"",@"SHT_NOTE"
	.sectionflags	@"SHF_NOTE_NV_TKINFO"
	.tkinfo
        /*0018*/ 	.word	0x00000002
        /*0030*/ 	.string	""
        /*0030*/ 	.string	"ptxas"
        /*0030*/ 	.string	"Cuda compilation tools, release 13.0, V13.0.88"
        /*0030*/ 	.string	"Build cuda_13.0.r13.0/compiler.36424714_0"
        /*0030*/ 	.string	"-arch sm_100 -m 64 "



//--------------------- .note.nv.cuinfo           --------------------------
	.section	.note.nv.cuinfo,"",@"SHT_NOTE"
	.sectionflags	@"SHF_NOTE_NV_CUINFO"
        /*0018*/ 	.short	0x0002
        /*001a*/ 	.short	0x0064
        /*001c*/ 	.short	0x0082
	.zero		2


//--------------------- .nv.info                  --------------------------
	.section	.nv.info,"",@"SHT_CUDA_INFO"
	.align	4


	//----- nvinfo : EIATTR_REGCOUNT
	.align		4
        /*0000*/ 	.byte	0x04, 0x2f
        /*0002*/ 	.short	(.L_1 - .L_0)
	.align		4
.L_0:
        /*0004*/ 	.word	index@(_Z6vecaddPiS_i)
        /*0008*/ 	.word	0x0000000a


	//----- nvinfo : EIATTR_FRAME_SIZE
	.align		4
.L_1:
        /*000c*/ 	.byte	0x04, 0x11
        /*000e*/ 	.short	(.L_3 - .L_2)
	.align		4
.L_2:
        /*0010*/ 	.word	index@(_Z6vecaddPiS_i)
        /*0014*/ 	.word	0x00000000


	//----- nvinfo : EIATTR_MIN_STACK_SIZE
	.align		4
.L_3:
        /*0018*/ 	.byte	0x04, 0x12
        /*001a*/ 	.short	(.L_5 - .L_4)
	.align		4
.L_4:
        /*001c*/ 	.word	index@(_Z6vecaddPiS_i)
        /*0020*/ 	.word	0x00000000
.L_5:


//--------------------- .nv.compat                --------------------------
	.section	.nv.compat,"",@"SHT_CUDA_COMPAT_INFO"
	.align	4
        /*0000*/ 	.byte	0x02, 0x09, 0x00, 0x00, 0x02, 0x02, 0x01, 0x00, 0x02, 0x05, 0x05, 0x00, 0x03, 0x07, 0x01, 0x01
        /*0010*/ 	.byte	0x02, 0x03, 0x00, 0x00, 0x02, 0x06, 0x01, 0x00, 0x04, 0x0b, 0x08, 0x00, 0x09, 0x00, 0x00, 0x00
        /*0020*/ 	.byte	0x00, 0x00, 0x00, 0x00


//--------------------- .nv.info._Z6vecaddPiS_i   --------------------------
	.section	.nv.info._Z6vecaddPiS_i,"",@"SHT_CUDA_INFO"
	.sectionflags	@""
	.align	4


	//----- nvinfo : EIATTR_CUDA_API_VERSION
	.align		4
        /*0000*/ 	.byte	0x04, 0x37
        /*0002*/ 	.short	(.L_7 - .L_6)
.L_6:
        /*0004*/ 	.word	0x00000082


	//----- nvinfo : EIATTR_KPARAM_INFO
	.align		4
.L_7:
        /*0008*/ 	.byte	0x04, 0x17
        /*000a*/ 	.short	(.L_9 - .L_8)
.L_8:
        /*000c*/ 	.word	0x00000000
        /*0010*/ 	.short	0x0002
        /*0012*/ 	.short	0x0010
        /*0014*/ 	.byte	0x00, 0xf0, 0x11, 0x00


	//----- nvinfo : EIATTR_KPARAM_INFO
	.align		4
.L_9:
        /*0018*/ 	.byte	0x04, 0x17
        /*001a*/ 	.short	(.L_11 - .L_10)
.L_10:
        /*001c*/ 	.word	0x00000000
        /*0020*/ 	.short	0x0001
        /*0022*/ 	.short	0x0008
        /*0024*/ 	.byte	0x00, 0xf5, 0x21, 0x00


	//----- nvinfo : EIATTR_KPARAM_INFO
	.align		4
.L_11:
        /*0028*/ 	.byte	0x04, 0x17
        /*002a*/ 	.short	(.L_13 - .L_12)
.L_12:
        /*002c*/ 	.word	0x00000000
        /*0030*/ 	.short	0x0000
        /*0032*/ 	.short	0x0000
        /*0034*/ 	.byte	0x00, 0xf5, 0x21, 0x00


	//----- nvinfo : EIATTR_SPARSE_MMA_MASK
	.align		4
.L_13:
        /*0038*/ 	.byte	0x03, 0x50
        /*003a*/ 	.short	0x0000


	//----- nvinfo : EIATTR_MAXREG_COUNT
	.align		4
        /*003c*/ 	.byte	0x03, 0x1b
        /*003e*/ 	.short	0x00ff


	//----- nvinfo : EIATTR_MERCURY_ISA_VERSION
	.align		4
        /*0040*/ 	.byte	0x03, 0x5f
        /*0042*/ 	.short	0x0101


	//----- nvinfo : EIATTR_VRC_CTA_INIT_COUNT
	.align		4
        /*0044*/ 	.byte	0x02, 0x4a
	.zero		1
	.zero		1


	//----- nvinfo : EIATTR_EXIT_INSTR_OFFSETS
	.align		4
        /*0048*/ 	.byte	0x04, 0x1c
        /*004a*/ 	.short	(.L_15 - .L_14)


	//   ....[0]....
.L_14:
        /*004c*/ 	.word	0x00000070


	//   ....[1]....
        /*0050*/ 	.word	0x00000110


	//----- nvinfo : EIATTR_CBANK_PARAM_SIZE
	.align		4
.L_15:
        /*0054*/ 	.byte	0x03, 0x19
        /*0056*/ 	.short	0x0014


	//----- nvinfo : EIATTR_PARAM_CBANK
	.align		4
        /*0058*/ 	.byte	0x04, 0x0a
        /*005a*/ 	.short	(.L_17 - .L_16)
	.align		4
.L_16:
        /*005c*/ 	.word	index@(.nv.constant0._Z6vecaddPiS_i)
        /*0060*/ 	.short	0x0380
        /*0062*/ 	.short	0x0014


	//----- nvinfo : EIATTR_SW_WAR
	.align		4
.L_17:
        /*0064*/ 	.byte	0x04, 0x36
        /*0066*/ 	.short	(.L_19 - .L_18)
.L_18:
        /*0068*/ 	.word	0x00000008
.L_19:


//--------------------- .nv.callgraph             --------------------------
	.section	.nv.callgraph,"",@"SHT_CUDA_CALLGRAPH"
	.align	4
	.sectionentsize	8
	.align		4
        /*0000*/ 	.word	0x00000000
	.align		4
        /*0004*/ 	.word	0xffffffff
	.align		4
        /*0008*/ 	.word	0x00000000
	.align		4
        /*000c*/ 	.word	0xfffffffe
	.align		4
        /*0010*/ 	.word	0x00000000
	.align		4
        /*0014*/ 	.word	0xfffffffd
	.align		4
        /*0018*/ 	.word	0x00000000
	.align		4
        /*001c*/ 	.word	0xfffffffc


//--------------------- .text._Z6vecaddPiS_i      --------------------------
	.section	.text._Z6vecaddPiS_i,"ax",@progbits
	.align	128
        .global         _Z6vecaddPiS_i
        .type           _Z6vecaddPiS_i,@function
        .size           _Z6vecaddPiS_i,(.L_x_1 - _Z6vecaddPiS_i)
        .other          _Z6vecaddPiS_i,@"STO_CUDA_ENTRY STV_DEFAULT"
_Z6vecaddPiS_i:
.text._Z6vecaddPiS_i:
[----:B------:R-:W-:Y:S01]  /*0000*/  LDC R1, c[0x0][0x37c] ;  /* 0x0000df00ff017b82 */ /* 0x000fe20000000800 */
[----:B------:R-:W0:Y:S07]  /*0010*/  S2R R0, SR_TID.X ;  /* 0x0000000000007919 */ /* 0x000e2e0000002100 */
[----:B------:R-:W0:Y:S01]  /*0020*/  S2UR UR4, SR_CTAID.X ;  /* 0x00000000000479c3 */ /* 0x000e220000002500 */
[----:B------:R-:W1:Y:S07]  /*0030*/  LDCU UR5, c[0x0][0x390] ;  /* 0x00007200ff0577ac */ /* 0x000e6e0008000800 */
[----:B------:R-:W0:Y:S02]  /*0040*/  LDC R7, c[0x0][0x360] ;  /* 0x0000d800ff077b82 */ /* 0x000e240000000800 */
[----:B0-----:R-:W-:-:S05]  /*0050*/  IMAD R7, R7, UR4, R0 ;  /* 0x0000000407077c24 */ /* 0x001fca000f8e0200 */
[----:B-1----:R-:W-:-:S13]  /*0060*/  ISETP.GE.U32.AND P0, PT, R7, UR5, PT ;  /* 0x0000000507007c0c */ /* 0x002fda000bf06070 */
[----:B------:R-:W-:Y:S05]  /*0070*/  @P0 EXIT ;  /* 0x000000000000094d */ /* 0x000fea0003800000 */
[----:B------:R-:W0:Y:S01]  /*0080*/  LDC.64 R2, c[0x0][0x380] ;  /* 0x0000e000ff027b82 */ /* 0x000e220000000a00 */
[----:B------:R-:W1:Y:S07]  /*0090*/  LDCU.64 UR4, c[0x0][0x358] ;  /* 0x00006b00ff0477ac */ /* 0x000e6e0008000a00 */
[----:B------:R-:W2:Y:S01]  /*00a0*/  LDC.64 R4, c[0x0][0x388] ;  /* 0x0000e200ff047b82 */ /* 0x000ea20000000a00 */
[----:B0-----:R-:W-:-:S06]  /*00b0*/  IMAD.WIDE.U32 R2, R7, 0x4, R2 ;  /* 0x0000000407027825 */ /* 0x001fcc00078e0002 */
[----:B-1----:R-:W3:Y:S01]  /*00c0*/  LDG.E R2, desc[UR4][R2.64] ;  /* 0x0000000402027981 */ /* 0x002ee2000c1e1900 */
[----:B--2---:R-:W-:-:S05]  /*00d0*/  IMAD.WIDE.U32 R4, R7, 0x4, R4 ;  /* 0x0000000407047825 */ /* 0x004fca00078e0004 */
[----:B------:R-:W3:Y:S02]  /*00e0*/  LDG.E R7, desc[UR4][R4.64] ;  /* 0x0000000404077981 */ /* 0x000ee4000c1e1900 */
[----:B---3--:R-:W-:-:S05]  /*00f0*/  IADD3 R7, PT, PT, R2, R7, RZ ;  /* 0x0000000702077210 */ /* 0x008fca0007ffe0ff */
[----:B------:R-:W-:Y:S01]  /*0100*/  STG.E desc[UR4][R4.64], R7 ;  /* 0x0000000704007986 */ /* 0x000fe2000c101904 */
[----:B------:R-:W-:Y:S05]  /*0110*/  EXIT ;  /* 0x000000000000794d */ /* 0x000fea0003800000 */
.L_x_0:
[----:B------:R-:W-:-:S00]  /*0120*/  BRA `(.L_x_0) ;  /* 0xfffffffc00fc7947 */ /* 0x000fc0000383ffff */
[----:B------:R-:W-:-:S00]  /*0130*/  NOP ;  /* 0x0000000000007918 */ /* 0x000fc00000000000 */
        /* <DEDUP_REMOVED lines=12> */
.L_x_1:


//--------------------- .nv.shared.reserved.0     --------------------------
	.section	.nv.shared.reserved.0,"aw",@nobits
	.weak		__nv_reservedSMEM_offset_0_alias
	.size		__nv_reservedSMEM_offset_0_alias, 0, 64
	.other		__nv_reservedSMEM_offset_0_alias,@"STO_CUDA_RESERVED_SHARED STV_DEFAULT"
__nv_reservedSMEM_offset_0_alias:
	.zero		0
	.zero		64


//--------------------- .nv.constant0._Z6vecaddPiS_i --------------------------
	.section	.nv.constant0._Z6vecaddPiS_i,"a",@progbits
	.sectionflags	@""
	.align	4
.nv.constant0._Z6vecaddPiS_i:
	.zero		916


//--------------------- SYMBOLS --------------------------

	.type		.nv.reservedSmem.offset0,@object
	.size		.nv.reservedSmem.offset0,0x4
